	.headerflags	@"EF_CUDA_TEXMODE_UNIFIED EF_CUDA_64BIT_ADDRESS EF_CUDA_ACCELERATORS EF_CUDA_SM90 EF_CUDA_VIRTUAL_SM(EF_CUDA_SM90)"
	.elftype	@"ET_EXEC"


//--------------------- .nv.info                  --------------------------
	.section	.nv.info,"",@"SHT_CUDA_INFO"
	.align	4


	//----- nvinfo : EIATTR_REGCOUNT
	.align		4
        /*0000*/ 	.byte	0x04, 0x2f
        /*0002*/ 	.short	(.L_1 - .L_0)
	.align		4
.L_0:
        /*0004*/ 	.word	index@(triton_poi_fused_add_fill_mul_sigmoid_silu_sub_3)
        /*0008*/ 	.word	0x00000013


	//----- nvinfo : EIATTR_MIN_STACK_SIZE
	.align		4
.L_1:
        /*000c*/ 	.byte	0x04, 0x12
        /*000e*/ 	.short	(.L_3 - .L_2)
	.align		4
.L_2:
        /*0010*/ 	.word	index@(triton_poi_fused_add_fill_mul_sigmoid_silu_sub_3)
        /*0014*/ 	.word	0x00000000


	//----- nvinfo : EIATTR_FRAME_SIZE
	.align		4
.L_3:
        /*0018*/ 	.byte	0x04, 0x11
        /*001a*/ 	.short	(.L_5 - .L_4)
	.align		4
.L_4:
        /*001c*/ 	.word	index@(triton_poi_fused_add_fill_mul_sigmoid_silu_sub_3)
        /*0020*/ 	.word	0x00000000


	//----- nvinfo : EIATTR_MIN_STACK_SIZE
	.align		4
.L_5:
        /*0024*/ 	.byte	0x04, 0x12
        /*0026*/ 	.short	(.L_7 - .L_6)
	.align		4
.L_6:
        /*0028*/ 	.word	index@(triton_poi_fused_add_fill_mul_sigmoid_silu_sub_3)
        /*002c*/ 	.word	0x00000000
.L_7:


//--------------------- .nv.info.triton_poi_fused_add_fill_mul_sigmoid_silu_sub_3 --------------------------
	.section	.nv.info.triton_poi_fused_add_fill_mul_sigmoid_silu_sub_3,"",@"SHT_CUDA_INFO"
	.sectionflags	@""
	.align	4


	//----- nvinfo : EIATTR_CUDA_API_VERSION
	.align		4
        /*0000*/ 	.byte	0x04, 0x37
        /*0002*/ 	.short	(.L_9 - .L_8)
.L_8:
        /*0004*/ 	.word	0x0000007c


	//----- nvinfo : EIATTR_KPARAM_INFO
	.align		4
.L_9:
        /*0008*/ 	.byte	0x04, 0x17
        /*000a*/ 	.short	(.L_11 - .L_10)
.L_10:
        /*000c*/ 	.word	0x00000000
        /*0010*/ 	.short	0x0005
        /*0012*/ 	.short	0x0028
        /*0014*/ 	.byte	0x00, 0xf4, 0x21, 0x00


	//----- nvinfo : EIATTR_KPARAM_INFO
	.align		4
.L_11:
        /*0018*/ 	.byte	0x04, 0x17
        /*001a*/ 	.short	(.L_13 - .L_12)
.L_12:
        /*001c*/ 	.word	0x00000000
        /*0020*/ 	.short	0x0004
        /*0022*/ 	.short	0x0020
        /*0024*/ 	.byte	0x00, 0xf0, 0x11, 0x00


	//----- nvinfo : EIATTR_KPARAM_INFO
	.align		4
.L_13:
        /*0028*/ 	.byte	0x04, 0x17
        /*002a*/ 	.short	(.L_15 - .L_14)
.L_14:
        /*002c*/ 	.word	0x00000000
        /*0030*/ 	.short	0x0003
        /*0032*/ 	.short	0x0018
        /*0034*/ 	.byte	0x00, 0xf4, 0x21, 0x00


	//----- nvinfo : EIATTR_KPARAM_INFO
	.align		4
.L_15:
        /*0038*/ 	.byte	0x04, 0x17
        /*003a*/ 	.short	(.L_17 - .L_16)
.L_16:
        /*003c*/ 	.word	0x00000000
        /*0040*/ 	.short	0x0002
        /*0042*/ 	.short	0x0010
        /*0044*/ 	.byte	0x00, 0xf4, 0x21, 0x00


	//----- nvinfo : EIATTR_KPARAM_INFO
	.align		4
.L_17:
        /*0048*/ 	.byte	0x04, 0x17
        /*004a*/ 	.short	(.L_19 - .L_18)
.L_18:
        /*004c*/ 	.word	0x00000000
        /*0050*/ 	.short	0x0001
        /*0052*/ 	.short	0x0008
        /*0054*/ 	.byte	0x00, 0xf4, 0x21, 0x00


	//----- nvinfo : EIATTR_KPARAM_INFO
	.align		4
.L_19:
        /*0058*/ 	.byte	0x04, 0x17
        /*005a*/ 	.short	(.L_21 - .L_20)
.L_20:
        /*005c*/ 	.word	0x00000000
        /*0060*/ 	.short	0x0000
        /*0062*/ 	.short	0x0000
        /*0064*/ 	.byte	0x00, 0xf4, 0x21, 0x00


	//----- nvinfo : EIATTR_SPARSE_MMA_MASK
	.align		4
.L_21:
        /*0068*/ 	.byte	0x03, 0x50
        /*006a*/ 	.short	0x0000


	//----- nvinfo : EIATTR_MAXREG_COUNT
	.align		4
        /*006c*/ 	.byte	0x03, 0x1b
        /*006e*/ 	.short	0x00ff


	//----- nvinfo : EIATTR_EXIT_INSTR_OFFSETS
	.align		4
        /*0070*/ 	.byte	0x04, 0x1c
        /*0072*/ 	.short	(.L_23 - .L_22)


	//   ....[0]....
.L_22:
        /*0074*/ 	.word	0x00000460


	//   ....[1]....
        /*0078*/ 	.word	0x00000480


	//----- nvinfo : EIATTR_REQNTID
	.align		4
.L_23:
        /*007c*/ 	.byte	0x04, 0x10
        /*007e*/ 	.short	(.L_25 - .L_24)
.L_24:
        /*0080*/ 	.word	0x00000100
        /*0084*/ 	.word	0x00000001
        /*0088*/ 	.word	0x00000001


	//----- nvinfo : EIATTR_CBANK_PARAM_SIZE
	.align		4
.L_25:
        /*008c*/ 	.byte	0x03, 0x19
        /*008e*/ 	.short	0x0030


	//----- nvinfo : EIATTR_PARAM_CBANK
	.align		4
        /*0090*/ 	.byte	0x04, 0x0a
        /*0092*/ 	.short	(.L_27 - .L_26)
	.align		4
.L_26:
        /*0094*/ 	.word	index@(.nv.constant0.triton_poi_fused_add_fill_mul_sigmoid_silu_sub_3)
        /*0098*/ 	.short	0x0210
        /*009a*/ 	.short	0x0030


	//----- nvinfo : EIATTR_SW_WAR
	.align		4
.L_27:
        /*009c*/ 	.byte	0x04, 0x36
        /*009e*/ 	.short	(.L_29 - .L_28)
.L_28:
        /*00a0*/ 	.word	0x00000008
.L_29:


//--------------------- .nv.callgraph             --------------------------
	.section	.nv.callgraph,"",@"SHT_CUDA_CALLGRAPH"
	.align	4
	.sectionentsize	8
	.align		4
        /*0000*/ 	.word	0x00000000
	.align		4
        /*0004*/ 	.word	0xffffffff
	.align		4
        /*0008*/ 	.word	0x00000000
	.align		4
        /*000c*/ 	.word	0xfffffffe
	.align		4
        /*0010*/ 	.word	0x00000000
	.align		4
        /*0014*/ 	.word	0xfffffffd
	.align		4
        /*0018*/ 	.word	0x00000000
	.align		4
        /*001c*/ 	.word	0xfffffffc


//--------------------- .text.triton_poi_fused_add_fill_mul_sigmoid_silu_sub_3 --------------------------
	.section	.text.triton_poi_fused_add_fill_mul_sigmoid_silu_sub_3,"ax",@progbits
	.align	128
        .global         triton_poi_fused_add_fill_mul_sigmoid_silu_sub_3
        .type           triton_poi_fused_add_fill_mul_sigmoid_silu_sub_3,@function
        .size           triton_poi_fused_add_fill_mul_sigmoid_silu_sub_3,(.L_x_1 - triton_poi_fused_add_fill_mul_sigmoid_silu_sub_3)
        .other          triton_poi_fused_add_fill_mul_sigmoid_silu_sub_3,@"STO_CUDA_ENTRY STV_DEFAULT"
triton_poi_fused_add_fill_mul_sigmoid_silu_sub_3:
.text.triton_poi_fused_add_fill_mul_sigmoid_silu_sub_3:
[----:B------:R-:W0:Y:S02]  /*0000*/  LDC R1, c[0x0][0x28] ;  /* 0x00000a00ff017b82 */ /* 0x000e240000000800 */
[----:B------:R-:W1:Y:S01]  /*0010*/  S2R R0, SR_TID.X ;  /* 0x0000000000007919 */ /* 0x000e620000002100 */
[----:B------:R-:W2:Y:S01]  /*0020*/  LDC.64 R10, c[0x0][0x220] ;  /* 0x00008800ff0a7b82 */ /* 0x000ea20000000a00 */
[----:B------:R-:W-:Y:S01]  /*0030*/  ULDC UR4, c[0x0][0x230] ;  /* 0x00008c0000047ab9 */ /* 0x000fe20000000800 */
[----:B------:R-:W-:Y:S01]  /*0040*/  HFMA2.MMA R8, -RZ, RZ, 0, 0 ;  /* 0x00000000ff087435 */ /* 0x000fe200000001ff */
[----:B------:R-:W3:Y:S05]  /*0050*/  S2R R3, SR_CTAID.X ;  /* 0x0000000000037919 */ /* 0x000eea0000002500 */
[----:B------:R-:W4:Y:S01]  /*0060*/  LDC.64 R4, c[0x0][0x218] ;  /* 0x00008600ff047b82 */ /* 0x000f220000000a00 */
[----:B-1----:R-:W-:-:S04]  /*0070*/  SHF.L.U32 R0, R0, 0x1, RZ ;  /* 0x0000000100007819 */ /* 0x002fc800000006ff */
[----:B------:R-:W-:-:S04]  /*0080*/  LOP3.LUT R0, R0, 0x1fe, RZ, 0xc0, !PT ;  /* 0x000001fe00007812 */ /* 0x000fc800078ec0ff */
[----:B---3--:R-:W-:Y:S02]  /*0090*/  LEA R0, R3, R0, 0x9 ;  /* 0x0000000003007211 */ /* 0x008fe400078e48ff */
[----:B------:R-:W1:Y:S02]  /*00a0*/  LDC.64 R2, c[0x0][0x210] ;  /* 0x00008400ff027b82 */ /* 0x000e640000000a00 */
[C---:B------:R-:W-:Y:S01]  /*00b0*/  ISETP.GE.AND P0, PT, R0.reuse, UR4, PT ;  /* 0x0000000400007c0c */ /* 0x040fe2000bf06270 */
[----:B--2---:R-:W-:Y:S01]  /*00c0*/  IMAD.WIDE R10, R0, 0x2, R10 ;  /* 0x00000002000a7825 */ /* 0x004fe200078e020a */
[----:B------:R-:W-:-:S11]  /*00d0*/  ULDC.64 UR4, c[0x0][0x208] ;  /* 0x0000820000047ab9 */ /* 0x000fd60000000a00 */
[----:B------:R-:W2:Y:S01]  /*00e0*/  @!P0 LDG.E R8, desc[UR4][R10.64] ;  /* 0x000000040a088981 */ /* 0x000ea2000c1e1900 */
[----:B------:R-:W-:Y:S01]  /*00f0*/  CS2R R6, SRZ ;  /* 0x0000000000067805 */ /* 0x000fe2000001ff00 */
[----:B----4-:R-:W-:-:S05]  /*0100*/  IMAD.WIDE R4, R0, 0x2, R4 ;  /* 0x0000000200047825 */ /* 0x010fca00078e0204 */
[----:B------:R-:W3:Y:S01]  /*0110*/  @!P0 LDG.E R6, desc[UR4][R4.64] ;  /* 0x0000000404068981 */ /* 0x000ee2000c1e1900 */
[----:B-1----:R-:W-:-:S05]  /*0120*/  IMAD.WIDE R2, R0, 0x2, R2 ;  /* 0x0000000200027825 */ /* 0x002fca00078e0202 */
[----:B------:R-:W4:Y:S01]  /*0130*/  @!P0 LDG.E R7, desc[UR4][R2.64] ;  /* 0x0000000402078981 */ /* 0x000f22000c1e1900 */
[----:B--2---:R-:W-:Y:S02]  /*0140*/  HADD2.F32 R9, -RZ, R8.H0_H0 ;  /* 0x20000008ff097230 */ /* 0x004fe40000004100 */
[----:B------:R-:W-:-:S03]  /*0150*/  HADD2.F32 R8, -RZ, R8.H1_H1 ;  /* 0x30000008ff087230 */ /* 0x000fc60000004100 */
[----:B------:R-:W-:Y:S02]  /*0160*/  FADD R10, RZ, -R9 ;  /* 0x80000009ff0a7221 */ /* 0x000fe40000000000 */
[----:B------:R-:W-:Y:S01]  /*0170*/  FADD R11, RZ, -R8 ;  /* 0x80000008ff0b7221 */ /* 0x000fe20000000000 */
[----:B---3--:R-:W-:Y:S02]  /*0180*/  HADD2.F32 R14, -RZ, R6.H1_H1 ;  /* 0x30000006ff0e7230 */ /* 0x008fe40000004100 */
[----:B------:R-:W-:Y:S01]  /*0190*/  FMUL R10, R10, 1.4426950216293334961 ;  /* 0x3fb8aa3b0a0a7820 */ /* 0x000fe20000400000 */
[----:B------:R-:W-:-:S04]  /*01a0*/  FMUL R11, R11, 1.4426950216293334961 ;  /* 0x3fb8aa3b0b0b7820 */ /* 0x000fc80000400000 */
[----:B------:R-:W-:Y:S02]  /*01b0*/  FSETP.GEU.AND P1, PT, R10, -126, PT ;  /* 0xc2fc00000a00780b */ /* 0x000fe40003f2e000 */
[----:B------:R-:W-:-:S11]  /*01c0*/  FSETP.GEU.AND P2, PT, R11, -126, PT ;  /* 0xc2fc00000b00780b */ /* 0x000fd60003f4e000 */
[----:B------:R-:W-:Y:S02]  /*01d0*/  @!P1 FMUL R10, R10, 0.5 ;  /* 0x3f0000000a0a9820 */ /* 0x000fe40000400000 */
[----:B------:R-:W-:Y:S02]  /*01e0*/  @!P2 FMUL R11, R11, 0.5 ;  /* 0x3f0000000b0ba820 */ /* 0x000fe40000400000 */
[----:B------:R1:W2:Y:S08]  /*01f0*/  MUFU.EX2 R4, R10 ;  /* 0x0000000a00047308 */ /* 0x0002b00000000800 */
[----:B------:R-:W3:Y:S01]  /*0200*/  MUFU.EX2 R5, R11 ;  /* 0x0000000b00057308 */ /* 0x000ee20000000800 */
[----:B-1----:R-:W-:Y:S01]  /*0210*/  MOV R10, 0x3e800000 ;  /* 0x3e800000000a7802 */ /* 0x002fe20000000f00 */
[----:B--2---:R-:W-:-:S04]  /*0220*/  @!P1 FMUL R4, R4, R4 ;  /* 0x0000000404049220 */ /* 0x004fc80000400000 */
[----:B------:R-:W-:Y:S01]  /*0230*/  FADD R12, R4, 1 ;  /* 0x3f800000040c7421 */ /* 0x000fe20000000000 */
[----:B---3--:R-:W-:-:S04]  /*0240*/  @!P2 FMUL R5, R5, R5 ;  /* 0x000000050505a220 */ /* 0x008fc80000400000 */
[----:B------:R-:W-:Y:S01]  /*0250*/  FSETP.GT.AND P1, PT, R12, 8.50705917302346158658e+37, PT ;  /* 0x7e8000000c00780b */ /* 0x000fe20003f24000 */
[----:B------:R-:W-:-:S03]  /*0260*/  FADD R13, R5, 1 ;  /* 0x3f800000050d7421 */ /* 0x000fc60000000000 */
[----:B------:R-:W-:Y:S01]  /*0270*/  FSEL R11, R10, 1, P1 ;  /* 0x3f8000000a0b7808 */ /* 0x000fe20000800000 */
[----:B------:R-:W1:Y:S01]  /*0280*/  LDC.64 R4, c[0x0][0x228] ;  /* 0x00008a00ff047b82 */ /* 0x000e620000000a00 */
[----:B------:R-:W-:-:S04]  /*0290*/  FSETP.GT.AND P2, PT, R13, 8.50705917302346158658e+37, PT ;  /* 0x7e8000000d00780b */ /* 0x000fc80003f44000 */
[----:B------:R-:W-:-:S03]  /*02a0*/  FSEL R10, R10, 1, P2 ;  /* 0x3f8000000a0a7808 */ /* 0x000fc60001000000 */
[----:B------:R-:W-:-:S06]  /*02b0*/  @P1 FMUL R12, R12, 0.25 ;  /* 0x3e8000000c0c1820 */ /* 0x000fcc0000400000 */
[----:B------:R-:W2:Y:S01]  /*02c0*/  MUFU.RCP R12, R12 ;  /* 0x0000000c000c7308 */ /* 0x000ea20000001000 */
[----:B------:R-:W-:-:S07]  /*02d0*/  @P2 FMUL R13, R13, 0.25 ;  /* 0x3e8000000d0d2820 */ /* 0x000fce0000400000 */
[----:B------:R-:W3:Y:S01]  /*02e0*/  MUFU.RCP R13, R13 ;  /* 0x0000000d000d7308 */ /* 0x000ee20000001000 */
[----:B-1----:R-:W-:-:S04]  /*02f0*/  IMAD.WIDE R4, R0, 0x2, R4 ;  /* 0x0000000200047825 */ /* 0x002fc800078e0204 */
[----:B--2---:R-:W-:Y:S01]  /*0300*/  FMUL R15, R12, R11 ;  /* 0x0000000b0c0f7220 */ /* 0x004fe20000400000 */
[----:B------:R-:W-:Y:S02]  /*0310*/  HADD2.F32 R12, -RZ, R6.H0_H0 ;  /* 0x20000006ff0c7230 */ /* 0x000fe40000004100 */
[----:B----4-:R-:W-:Y:S02]  /*0320*/  HADD2.F32 R6, -RZ, R7.H0_H0 ;  /* 0x20000007ff067230 */ /* 0x010fe40000004100 */
[----:B------:R-:W-:Y:S02]  /*0330*/  HADD2.F32 R7, -RZ, R7.H1_H1 ;  /* 0x30000007ff077230 */ /* 0x000fe40000004100 */
[----:B---3--:R-:W-:Y:S01]  /*0340*/  FMUL R16, R13, R10 ;  /* 0x0000000a0d107220 */ /* 0x008fe20000400000 */
[----:B------:R-:W-:Y:S01]  /*0350*/  FADD R10, -R15, 1 ;  /* 0x3f8000000f0a7421 */ /* 0x000fe20000000100 */
[----:B------:R-:W-:Y:S01]  /*0360*/  FMUL R6, R12, R6 ;  /* 0x000000060c067220 */ /* 0x000fe20000400000 */
[----:B------:R-:W-:Y:S01]  /*0370*/  FMUL R7, R14, R7 ;  /* 0x000000070e077220 */ /* 0x000fe20000400000 */
[----:B------:R-:W-:Y:S01]  /*0380*/  FADD R11, -R16, 1 ;  /* 0x3f800000100b7421 */ /* 0x000fe20000000100 */
[C---:B------:R-:W-:Y:S01]  /*0390*/  FFMA R10, R9.reuse, R10, 1 ;  /* 0x3f800000090a7423 */ /* 0x040fe2000000000a */
[----:B------:R-:W-:-:S02]  /*03a0*/  FMUL R9, R9, R15 ;  /* 0x0000000f09097220 */ /* 0x000fc40000400000 */
[C---:B------:R-:W-:Y:S01]  /*03b0*/  FFMA R11, R8.reuse, R11, 1 ;  /* 0x3f800000080b7423 */ /* 0x040fe2000000000b */
[----:B------:R-:W-:Y:S01]  /*03c0*/  FMUL R8, R8, R16 ;  /* 0x0000001008087220 */ /* 0x000fe20000400000 */
[----:B------:R-:W-:Y:S01]  /*03d0*/  FMUL R9, R12, R9 ;  /* 0x000000090c097220 */ /* 0x000fe20000400000 */
[----:B------:R-:W-:Y:S01]  /*03e0*/  FMUL R13, R15, R10 ;  /* 0x0000000a0f0d7220 */ /* 0x000fe20000400000 */
[----:B------:R-:W-:Y:S01]  /*03f0*/  FMUL R10, R16, R11 ;  /* 0x0000000b100a7220 */ /* 0x000fe20000400000 */
[----:B------:R-:W-:Y:S02]  /*0400*/  FMUL R8, R14, R8 ;  /* 0x000000080e087220 */ /* 0x000fe40000400000 */
[----:B------:R-:W-:Y:S01]  /*0410*/  FMUL R6, R6, R13 ;  /* 0x0000000d06067220 */ /* 0x000fe20000400000 */
[----:B------:R-:W-:Y:S02]  /*0420*/  FMUL R7, R7, R10 ;  /* 0x0000000a07077220 */ /* 0x000fe40000400000 */
[----:B------:R-:W-:-:S03]  /*0430*/  F2FP.F16.F32.PACK_AB R9, R8, R9 ;  /* 0x000000090809723e */ /* 0x000fc600000000ff */
[----:B------:R-:W-:Y:S02]  /*0440*/  F2FP.F16.F32.PACK_AB R7, R7, R6 ;  /* 0x000000060707723e */ /* 0x000fe400000000ff */
[----:B------:R1:W-:Y:S01]  /*0450*/  @!P0 STG.E desc[UR4][R4.64], R9 ;  /* 0x0000000904008986 */ /* 0x0003e2000c101904 */
[----:B------:R-:W-:Y:S05]  /*0460*/  @P0 EXIT ;  /* 0x000000000000094d */ /* 0x000fea0003800000 */
[----:B------:R-:W-:Y:S01]  /*0470*/  STG.E desc[UR4][R2.64], R7 ;  /* 0x0000000702007986 */ /* 0x000fe2000c101904 */
[----:B------:R-:W-:Y:S05]  /*0480*/  EXIT ;  /* 0x000000000000794d */ /* 0x000fea0003800000 */
.L_x_0:
[----:B------:R-:W-:-:S00]  /*0490*/  BRA `(.L_x_0) ;  /* 0xfffffffc00fc7947 */ /* 0x000fc0000383ffff */
[----:B------:R-:W-:-:S00]  /*04a0*/  NOP ;  /* 0x0000000000007918 */ /* 0x000fc00000000000 */
        /* <DEDUP_REMOVED lines=13> */
.L_x_1:


//--------------------- .nv.constant0.triton_poi_fused_add_fill_mul_sigmoid_silu_sub_3 --------------------------
	.section	.nv.constant0.triton_poi_fused_add_fill_mul_sigmoid_silu_sub_3,"a",@progbits
	.sectionflags	@""
	.align	4
.nv.constant0.triton_poi_fused_add_fill_mul_sigmoid_silu_sub_3:
	.zero		576
